//
// Generated by NVIDIA NVVM Compiler
//
// Compiler Build ID: CL-36424714
// Cuda compilation tools, release 13.0, V13.0.88
// Based on NVVM 20.0.0
//

.version 9.0
.target sm_100
.address_size 64

	// .globl	_Z10swapKernelPiS_

.visible .entry _Z10swapKernelPiS_(
	.param .u64 .ptr .align 1 _Z10swapKernelPiS__param_0,
	.param .u64 .ptr .align 1 _Z10swapKernelPiS__param_1
)
{
	.reg .b32 	%r<3>;
	.reg .b64 	%rd<5>;

	ld.param.u64 	%rd1, [_Z10swapKernelPiS__param_0];
	ld.param.u64 	%rd2, [_Z10swapKernelPiS__param_1];
	cvta.to.global.u64 	%rd3, %rd2;
	cvta.to.global.u64 	%rd4, %rd1;
	ld.global.u32 	%r1, [%rd4];
	ld.global.u32 	%r2, [%rd3];
	st.global.u32 	[%rd4], %r2;
	st.global.u32 	[%rd3], %r1;
	ret;

}


// ===== COMPILED SASS (sm_100) =====

	.target	sm_100

	.elftype	@"ET_EXEC"


//--------------------- .note.nv.tkinfo           --------------------------
	.section	.note.nv.tkinfo,"",@"SHT_NOTE"
	.sectionflags	@"SHF_NOTE_NV_TKINFO"
	.tkinfo
        /*0018*/ 	.word	0x00000002
        /*0030*/ 	.string	""
        /*0030*/ 	.string	"ptxas"
        /*0030*/ 	.string	"Cuda compilation tools, release 13.0, V13.0.88"
        /*0030*/ 	.string	"Build cuda_13.0.r13.0/compiler.36424714_0"
        /*0030*/ 	.string	"-arch sm_100 -m 64 "



//--------------------- .note.nv.cuinfo           --------------------------
	.section	.note.nv.cuinfo,"",@"SHT_NOTE"
	.sectionflags	@"SHF_NOTE_NV_CUINFO"
        /*0018*/ 	.short	0x0002
        /*001a*/ 	.short	0x0064
        /*001c*/ 	.short	0x0082
	.zero		2


//--------------------- .nv.info                  --------------------------
	.section	.nv.info,"",@"SHT_CUDA_INFO"
	.align	4


	//----- nvinfo : EIATTR_REGCOUNT
	.align		4
        /*0000*/ 	.byte	0x04, 0x2f
        /*0002*/ 	.short	(.L_1 - .L_0)
	.align		4
.L_0:
        /*0004*/ 	.word	index@(_Z10swapKernelPiS_)
        /*0008*/ 	.word	0x0000000c


	//----- nvinfo : EIATTR_FRAME_SIZE
	.align		4
.L_1:
        /*000c*/ 	.byte	0x04, 0x11
        /*000e*/ 	.short	(.L_3 - .L_2)
	.align		4
.L_2:
        /*0010*/ 	.word	index@(_Z10swapKernelPiS_)
        /*0014*/ 	.word	0x00000000


	//----- nvinfo : EIATTR_MIN_STACK_SIZE
	.align		4
.L_3:
        /*0018*/ 	.byte	0x04, 0x12
        /*001a*/ 	.short	(.L_5 - .L_4)
	.align		4
.L_4:
        /*001c*/ 	.word	index@(_Z10swapKernelPiS_)
        /*0020*/ 	.word	0x00000000
.L_5:


//--------------------- .nv.compat                --------------------------
	.section	.nv.compat,"",@"SHT_CUDA_COMPAT_INFO"
	.align	4
        /*0000*/ 	.byte	0x02, 0x09, 0x00, 0x00, 0x02, 0x02, 0x01, 0x00, 0x02, 0x05, 0x05, 0x00, 0x03, 0x07, 0x01, 0x01
        /*0010*/ 	.byte	0x02, 0x03, 0x00, 0x00, 0x02, 0x06, 0x01, 0x00, 0x04, 0x0b, 0x08, 0x00, 0x09, 0x00, 0x00, 0x00
        /*0020*/ 	.byte	0x00, 0x00, 0x00, 0x00


//--------------------- .nv.info._Z10swapKernelPiS_ --------------------------
	.section	.nv.info._Z10swapKernelPiS_,"",@"SHT_CUDA_INFO"
	.sectionflags	@""
	.align	4


	//----- nvinfo : EIATTR_CUDA_API_VERSION
	.align		4
        /*0000*/ 	.byte	0x04, 0x37
        /*0002*/ 	.short	(.L_7 - .L_6)
.L_6:
        /*0004*/ 	.word	0x00000082


	//----- nvinfo : EIATTR_KPARAM_INFO
	.align		4
.L_7:
        /*0008*/ 	.byte	0x04, 0x17
        /*000a*/ 	.short	(.L_9 - .L_8)
.L_8:
        /*000c*/ 	.word	0x00000000
        /*0010*/ 	.short	0x0001
        /*0012*/ 	.short	0x0008
        /*0014*/ 	.byte	0x00, 0xf5, 0x21, 0x00


	//----- nvinfo : EIATTR_KPARAM_INFO
	.align		4
.L_9:
        /*0018*/ 	.byte	0x04, 0x17
        /*001a*/ 	.short	(.L_11 - .L_10)
.L_10:
        /*001c*/ 	.word	0x00000000
        /*0020*/ 	.short	0x0000
        /*0022*/ 	.short	0x0000
        /*0024*/ 	.byte	0x00, 0xf5, 0x21, 0x00


	//----- nvinfo : EIATTR_SPARSE_MMA_MASK
	.align		4
.L_11:
        /*0028*/ 	.byte	0x03, 0x50
        /*002a*/ 	.short	0x0000


	//----- nvinfo : EIATTR_MAXREG_COUNT
	.align		4
        /*002c*/ 	.byte	0x03, 0x1b
        /*002e*/ 	.short	0x00ff


	//----- nvinfo : EIATTR_MERCURY_ISA_VERSION
	.align		4
        /*0030*/ 	.byte	0x03, 0x5f
        /*0032*/ 	.short	0x0101


	//----- nvinfo : EIATTR_VRC_CTA_INIT_COUNT
	.align		4
        /*0034*/ 	.byte	0x02, 0x4a
	.zero		1
	.zero		1


	//----- nvinfo : EIATTR_EXIT_INSTR_OFFSETS
	.align		4
        /*0038*/ 	.byte	0x04, 0x1c
        /*003a*/ 	.short	(.L_13 - .L_12)


	//   ....[0]....
.L_12:
        /*003c*/ 	.word	0x00000080


	//----- nvinfo : EIATTR_CBANK_PARAM_SIZE
	.align		4
.L_13:
        /*0040*/ 	.byte	0x03, 0x19
        /*0042*/ 	.short	0x0010


	//----- nvinfo : EIATTR_PARAM_CBANK
	.align		4
        /*0044*/ 	.byte	0x04, 0x0a
        /*0046*/ 	.short	(.L_15 - .L_14)
	.align		4
.L_14:
        /*0048*/ 	.word	index@(.nv.constant0._Z10swapKernelPiS_)
        /*004c*/ 	.short	0x0380
        /*004e*/ 	.short	0x0010


	//----- nvinfo : EIATTR_SW_WAR
	.align		4
.L_15:
        /*0050*/ 	.byte	0x04, 0x36
        /*0052*/ 	.short	(.L_17 - .L_16)
.L_16:
        /*0054*/ 	.word	0x00000008
.L_17:


//--------------------- .nv.callgraph             --------------------------
	.section	.nv.callgraph,"",@"SHT_CUDA_CALLGRAPH"
	.align	4
	.sectionentsize	8
	.align		4
        /*0000*/ 	.word	0x00000000
	.align		4
        /*0004*/ 	.word	0xffffffff
	.align		4
        /*0008*/ 	.word	0x00000000
	.align		4
        /*000c*/ 	.word	0xfffffffe
	.align		4
        /*0010*/ 	.word	0x00000000
	.align		4
        /*0014*/ 	.word	0xfffffffd
	.align		4
        /*0018*/ 	.word	0x00000000
	.align		4
        /*001c*/ 	.word	0xfffffffc


//--------------------- .text._Z10swapKernelPiS_  --------------------------
	.section	.text._Z10swapKernelPiS_,"ax",@progbits
	.align	128
        .global         _Z10swapKernelPiS_
        .type           _Z10swapKernelPiS_,@function
        .size           _Z10swapKernelPiS_,(.L_x_1 - _Z10swapKernelPiS_)
        .other          _Z10swapKernelPiS_,@"STO_CUDA_ENTRY STV_DEFAULT"
_Z10swapKernelPiS_:
.text._Z10swapKernelPiS_:
[----:B------:R-:W-:Y:S08]  /*0000*/  LDC R1, c[0x0][0x37c] ;  /* 0x0000df00ff017b82 */ /* 0x000ff00000000800 */
[----:B------:R-:W0:Y:S01]  /*0010*/  LDC.64 R4, c[0x0][0x388] ;  /* 0x0000e200ff047b82 */ /* 0x000e220000000a00 */
[----:B------:R-:W0:Y:S07]  /*0020*/  LDCU.64 UR4, c[0x0][0x358] ;  /* 0x00006b00ff0477ac */ /* 0x000e2e0008000a00 */
[----:B------:R-:W1:Y:S01]  /*0030*/  LDC.64 R2, c[0x0][0x380] ;  /* 0x0000e000ff027b82 */ /* 0x000e620000000a00 */
[----:B0-----:R-:W2:Y:S04]  /*0040*/  LDG.E R9, desc[UR4][R4.64] ;  /* 0x0000000404097981 */ /* 0x001ea8000c1e1900 */
[----:B-1----:R-:W3:Y:S04]  /*0050*/  LDG.E R7, desc[UR4][R2.64] ;  /* 0x0000000402077981 */ /* 0x002ee8000c1e1900 */
[----:B--2---:R-:W-:Y:S04]  /*0060*/  STG.E desc[UR4][R2.64], R9 ;  /* 0x0000000902007986 */ /* 0x004fe8000c101904 */
[----:B---3--:R-:W-:Y:S01]  /*0070*/  STG.E desc[UR4][R4.64], R7 ;  /* 0x0000000704007986 */ /* 0x008fe2000c101904 */
[----:B------:R-:W-:Y:S05]  /*0080*/  EXIT ;  /* 0x000000000000794d */ /* 0x000fea0003800000 */
.L_x_0:
[----:B------:R-:W-:-:S00]  /*0090*/  BRA `(.L_x_0) ;  /* 0xfffffffc00fc7947 */ /* 0x000fc0000383ffff */
[----:B------:R-:W-:-:S00]  /*00a0*/  NOP ;  /* 0x0000000000007918 */ /* 0x000fc00000000000 */
        /* <DEDUP_REMOVED lines=13> */
.L_x_1:


//--------------------- .nv.shared.reserved.0     --------------------------
	.section	.nv.shared.reserved.0,"aw",@nobits
	.weak		__nv_reservedSMEM_offset_0_alias
	.size		__nv_reservedSMEM_offset_0_alias, 0, 64
	.other		__nv_reservedSMEM_offset_0_alias,@"STO_CUDA_RESERVED_SHARED STV_DEFAULT"
__nv_reservedSMEM_offset_0_alias:
	.zero		0
	.zero		64


//--------------------- .nv.constant0._Z10swapKernelPiS_ --------------------------
	.section	.nv.constant0._Z10swapKernelPiS_,"a",@progbits
	.sectionflags	@""
	.align	4
.nv.constant0._Z10swapKernelPiS_:
	.zero		912


//--------------------- SYMBOLS --------------------------

	.type		.nv.reservedSmem.offset0,@object
	.size		.nv.reservedSmem.offset0,0x4
